//
// Generated by NVIDIA NVVM Compiler
//
// Compiler Build ID: CL-36424714
// Cuda compilation tools, release 13.0, V13.0.88
// Based on NVVM 20.0.0
//

.version 9.0
.target sm_100
.address_size 64

	// .globl	_Z8multiplyPiS_S_
// _ZZ8multiplyPiS_S_E8shared_A has been demoted

.visible .entry _Z8multiplyPiS_S_(
	.param .u64 .ptr .align 1 _Z8multiplyPiS_S__param_0,
	.param .u64 .ptr .align 1 _Z8multiplyPiS_S__param_1,
	.param .u64 .ptr .align 1 _Z8multiplyPiS_S__param_2
)
{
	.reg .pred 	%p<10>;
	.reg .b32 	%r<84>;
	.reg .b64 	%rd<25>;
	// demoted variable
	.shared .align 4 .b8 _ZZ8multiplyPiS_S_E8shared_A[4000];
	ld.param.u64 	%rd9, [_Z8multiplyPiS_S__param_0];
	ld.param.u64 	%rd7, [_Z8multiplyPiS_S__param_1];
	ld.param.u64 	%rd8, [_Z8multiplyPiS_S__param_2];
	cvta.to.global.u64 	%rd1, %rd9;
	mov.u32 	%r81, %tid.x;
	mov.u32 	%r19, %ctaid.x;
	mov.u32 	%r2, %ntid.x;
	mul.lo.s32 	%r3, %r19, 1000;
	setp.gt.u32 	%p1, %r81, 999;
	@%p1 bra 	$L__BB0_7;
	add.s32 	%r20, %r81, %r2;
	max.u32 	%r21, %r20, 1000;
	setp.lt.u32 	%p2, %r20, 1000;
	selp.u32 	%r22, 1, 0, %p2;
	add.s32 	%r23, %r20, %r22;
	sub.s32 	%r24, %r21, %r23;
	div.u32 	%r25, %r24, %r2;
	add.s32 	%r4, %r25, %r22;
	and.b32  	%r26, %r4, 3;
	setp.eq.s32 	%p3, %r26, 3;
	mov.u32 	%r79, %r81;
	@%p3 bra 	$L__BB0_4;
	add.s32 	%r28, %r4, 1;
	and.b32  	%r5, %r28, 3;
	mov.b32 	%r78, 0;
	mov.u32 	%r79, %r81;
$L__BB0_3:
	.pragma "nounroll";
	add.s32 	%r29, %r79, %r3;
	mul.wide.u32 	%rd10, %r29, 4;
	add.s64 	%rd11, %rd1, %rd10;
	ld.global.u32 	%r30, [%rd11];
	shl.b32 	%r31, %r79, 2;
	mov.u32 	%r32, _ZZ8multiplyPiS_S_E8shared_A;
	add.s32 	%r33, %r32, %r31;
	st.shared.u32 	[%r33], %r30;
	add.s32 	%r79, %r79, %r2;
	add.s32 	%r78, %r78, 1;
	setp.ne.s32 	%p4, %r78, %r5;
	@%p4 bra 	$L__BB0_3;
$L__BB0_4:
	setp.lt.u32 	%p5, %r4, 3;
	@%p5 bra 	$L__BB0_7;
	mov.u32 	%r37, _ZZ8multiplyPiS_S_E8shared_A;
	shl.b32 	%r41, %r2, 2;
$L__BB0_6:
	add.s32 	%r34, %r79, %r3;
	mul.wide.u32 	%rd12, %r34, 4;
	add.s64 	%rd13, %rd1, %rd12;
	ld.global.u32 	%r35, [%rd13];
	shl.b32 	%r36, %r79, 2;
	add.s32 	%r38, %r37, %r36;
	st.shared.u32 	[%r38], %r35;
	add.s32 	%r39, %r34, %r2;
	mul.wide.u32 	%rd14, %r39, 4;
	add.s64 	%rd15, %rd1, %rd14;
	ld.global.u32 	%r40, [%rd15];
	add.s32 	%r42, %r38, %r41;
	st.shared.u32 	[%r42], %r40;
	add.s32 	%r43, %r39, %r2;
	mul.wide.u32 	%rd16, %r43, 4;
	add.s64 	%rd17, %rd1, %rd16;
	ld.global.u32 	%r44, [%rd17];
	add.s32 	%r45, %r42, %r41;
	st.shared.u32 	[%r45], %r44;
	add.s32 	%r46, %r43, %r2;
	mul.wide.u32 	%rd18, %r46, 4;
	add.s64 	%rd19, %rd1, %rd18;
	ld.global.u32 	%r47, [%rd19];
	add.s32 	%r48, %r45, %r41;
	st.shared.u32 	[%r48], %r47;
	add.s32 	%r79, %r41, %r79;
	setp.lt.u32 	%p6, %r79, 1000;
	@%p6 bra 	$L__BB0_6;
$L__BB0_7:
	setp.gt.u32 	%p7, %r81, 999;
	bar.sync 	0;
	@%p7 bra 	$L__BB0_12;
	cvta.to.global.u64 	%rd20, %rd7;
	add.s64 	%rd2, %rd20, 16000;
	cvta.to.global.u64 	%rd3, %rd8;
	mov.u32 	%r51, _ZZ8multiplyPiS_S_E8shared_A;
$L__BB0_9:
	mul.wide.u32 	%rd21, %r81, 4;
	add.s64 	%rd24, %rd2, %rd21;
	mov.b32 	%r83, 0;
	mov.b32 	%r82, 16;
$L__BB0_10:
	add.s32 	%r52, %r51, %r82;
	ld.shared.u32 	%r53, [%r52+-16];
	ld.global.u32 	%r54, [%rd24+-16000];
	mad.lo.s32 	%r55, %r54, %r53, %r83;
	ld.shared.u32 	%r56, [%r52+-12];
	ld.global.u32 	%r57, [%rd24+-12000];
	mad.lo.s32 	%r58, %r57, %r56, %r55;
	ld.shared.u32 	%r59, [%r52+-8];
	ld.global.u32 	%r60, [%rd24+-8000];
	mad.lo.s32 	%r61, %r60, %r59, %r58;
	ld.shared.u32 	%r62, [%r52+-4];
	ld.global.u32 	%r63, [%rd24+-4000];
	mad.lo.s32 	%r64, %r63, %r62, %r61;
	ld.shared.u32 	%r65, [%r52];
	ld.global.u32 	%r66, [%rd24];
	mad.lo.s32 	%r67, %r66, %r65, %r64;
	ld.shared.u32 	%r68, [%r52+4];
	ld.global.u32 	%r69, [%rd24+4000];
	mad.lo.s32 	%r70, %r69, %r68, %r67;
	ld.shared.u32 	%r71, [%r52+8];
	ld.global.u32 	%r72, [%rd24+8000];
	mad.lo.s32 	%r73, %r72, %r71, %r70;
	ld.shared.u32 	%r74, [%r52+12];
	ld.global.u32 	%r75, [%rd24+12000];
	mad.lo.s32 	%r83, %r75, %r74, %r73;
	add.s32 	%r82, %r82, 32;
	add.s64 	%rd24, %rd24, 32000;
	setp.ne.s32 	%p8, %r82, 4016;
	@%p8 bra 	$L__BB0_10;
	add.s32 	%r76, %r81, %r3;
	mul.wide.u32 	%rd22, %r76, 4;
	add.s64 	%rd23, %rd3, %rd22;
	st.global.u32 	[%rd23], %r83;
	add.s32 	%r81, %r81, %r2;
	setp.lt.u32 	%p9, %r81, 1000;
	@%p9 bra 	$L__BB0_9;
$L__BB0_12:
	ret;

}


// ===== COMPILED SASS (sm_100) =====

	.target	sm_100

	.elftype	@"ET_EXEC"


//--------------------- .note.nv.tkinfo           --------------------------
	.section	.note.nv.tkinfo,"",@"SHT_NOTE"
	.sectionflags	@"SHF_NOTE_NV_TKINFO"
	.tkinfo
        /*0018*/ 	.word	0x00000002
        /*0030*/ 	.string	""
        /*0030*/ 	.string	"ptxas"
        /*0030*/ 	.string	"Cuda compilation tools, release 13.0, V13.0.88"
        /*0030*/ 	.string	"Build cuda_13.0.r13.0/compiler.36424714_0"
        /*0030*/ 	.string	"-arch sm_100 -m 64 "



//--------------------- .note.nv.cuinfo           --------------------------
	.section	.note.nv.cuinfo,"",@"SHT_NOTE"
	.sectionflags	@"SHF_NOTE_NV_CUINFO"
        /*0018*/ 	.short	0x0002
        /*001a*/ 	.short	0x0064
        /*001c*/ 	.short	0x0082
	.zero		2


//--------------------- .nv.info                  --------------------------
	.section	.nv.info,"",@"SHT_CUDA_INFO"
	.align	4


	//----- nvinfo : EIATTR_REGCOUNT
	.align		4
        /*0000*/ 	.byte	0x04, 0x2f
        /*0002*/ 	.short	(.L_1 - .L_0)
	.align		4
.L_0:
        /*0004*/ 	.word	index@(_Z8multiplyPiS_S_)
        /*0008*/ 	.word	0x00000025


	//----- nvinfo : EIATTR_FRAME_SIZE
	.align		4
.L_1:
        /*000c*/ 	.byte	0x04, 0x11
        /*000e*/ 	.short	(.L_3 - .L_2)
	.align		4
.L_2:
        /*0010*/ 	.word	index@(_Z8multiplyPiS_S_)
        /*0014*/ 	.word	0x00000000


	//----- nvinfo : EIATTR_MIN_STACK_SIZE
	.align		4
.L_3:
        /*0018*/ 	.byte	0x04, 0x12
        /*001a*/ 	.short	(.L_5 - .L_4)
	.align		4
.L_4:
        /*001c*/ 	.word	index@(_Z8multiplyPiS_S_)
        /*0020*/ 	.word	0x00000000
.L_5:


//--------------------- .nv.compat                --------------------------
	.section	.nv.compat,"",@"SHT_CUDA_COMPAT_INFO"
	.align	4
        /*0000*/ 	.byte	0x02, 0x09, 0x00, 0x00, 0x02, 0x02, 0x01, 0x00, 0x02, 0x05, 0x05, 0x00, 0x03, 0x07, 0x01, 0x01
        /*0010*/ 	.byte	0x02, 0x03, 0x00, 0x00, 0x02, 0x06, 0x01, 0x00, 0x04, 0x0b, 0x08, 0x00, 0x09, 0x00, 0x00, 0x00
        /*0020*/ 	.byte	0x00, 0x00, 0x00, 0x00


//--------------------- .nv.info._Z8multiplyPiS_S_ --------------------------
	.section	.nv.info._Z8multiplyPiS_S_,"",@"SHT_CUDA_INFO"
	.sectionflags	@""
	.align	4


	//----- nvinfo : EIATTR_CUDA_API_VERSION
	.align		4
        /*0000*/ 	.byte	0x04, 0x37
        /*0002*/ 	.short	(.L_7 - .L_6)
.L_6:
        /*0004*/ 	.word	0x00000082


	//----- nvinfo : EIATTR_KPARAM_INFO
	.align		4
.L_7:
        /*0008*/ 	.byte	0x04, 0x17
        /*000a*/ 	.short	(.L_9 - .L_8)
.L_8:
        /*000c*/ 	.word	0x00000000
        /*0010*/ 	.short	0x0002
        /*0012*/ 	.short	0x0010
        /*0014*/ 	.byte	0x00, 0xf5, 0x21, 0x00


	//----- nvinfo : EIATTR_KPARAM_INFO
	.align		4
.L_9:
        /*0018*/ 	.byte	0x04, 0x17
        /*001a*/ 	.short	(.L_11 - .L_10)
.L_10:
        /*001c*/ 	.word	0x00000000
        /*0020*/ 	.short	0x0001
        /*0022*/ 	.short	0x0008
        /*0024*/ 	.byte	0x00, 0xf5, 0x21, 0x00


	//----- nvinfo : EIATTR_KPARAM_INFO
	.align		4
.L_11:
        /*0028*/ 	.byte	0x04, 0x17
        /*002a*/ 	.short	(.L_13 - .L_12)
.L_12:
        /*002c*/ 	.word	0x00000000
        /*0030*/ 	.short	0x0000
        /*0032*/ 	.short	0x0000
        /*0034*/ 	.byte	0x00, 0xf5, 0x21, 0x00


	//----- nvinfo : EIATTR_SPARSE_MMA_MASK
	.align		4
.L_13:
        /*0038*/ 	.byte	0x03, 0x50
        /*003a*/ 	.short	0x0000


	//----- nvinfo : EIATTR_MAXREG_COUNT
	.align		4
        /*003c*/ 	.byte	0x03, 0x1b
        /*003e*/ 	.short	0x00ff


	//----- nvinfo : EIATTR_NUM_BARRIERS
	.align		4
        /*0040*/ 	.byte	0x02, 0x4c
        /*0042*/ 	.byte	0x01
	.zero		1


	//----- nvinfo : EIATTR_MERCURY_ISA_VERSION
	.align		4
        /*0044*/ 	.byte	0x03, 0x5f
        /*0046*/ 	.short	0x0101


	//----- nvinfo : EIATTR_VRC_CTA_INIT_COUNT
	.align		4
        /*0048*/ 	.byte	0x02, 0x4a
	.zero		1
	.zero		1


	//----- nvinfo : EIATTR_EXIT_INSTR_OFFSETS
	.align		4
        /*004c*/ 	.byte	0x04, 0x1c
        /*004e*/ 	.short	(.L_15 - .L_14)


	//   ....[0]....
.L_14:
        /*0050*/ 	.word	0x00000570


	//   ....[1]....
        /*0054*/ 	.word	0x00000c90


	//----- nvinfo : EIATTR_CRS_STACK_SIZE
	.align		4
.L_15:
        /*0058*/ 	.byte	0x04, 0x1e
        /*005a*/ 	.short	(.L_17 - .L_16)
.L_16:
        /*005c*/ 	.word	0x00000000


	//----- nvinfo : EIATTR_CBANK_PARAM_SIZE
	.align		4
.L_17:
        /*0060*/ 	.byte	0x03, 0x19
        /*0062*/ 	.short	0x0018


	//----- nvinfo : EIATTR_PARAM_CBANK
	.align		4
        /*0064*/ 	.byte	0x04, 0x0a
        /*0066*/ 	.short	(.L_19 - .L_18)
	.align		4
.L_18:
        /*0068*/ 	.word	index@(.nv.constant0._Z8multiplyPiS_S_)
        /*006c*/ 	.short	0x0380
        /*006e*/ 	.short	0x0018


	//----- nvinfo : EIATTR_SW_WAR
	.align		4
.L_19:
        /*0070*/ 	.byte	0x04, 0x36
        /*0072*/ 	.short	(.L_21 - .L_20)
.L_20:
        /*0074*/ 	.word	0x00000008
.L_21:


//--------------------- .nv.callgraph             --------------------------
	.section	.nv.callgraph,"",@"SHT_CUDA_CALLGRAPH"
	.align	4
	.sectionentsize	8
	.align		4
        /*0000*/ 	.word	0x00000000
	.align		4
        /*0004*/ 	.word	0xffffffff
	.align		4
        /*0008*/ 	.word	0x00000000
	.align		4
        /*000c*/ 	.word	0xfffffffe
	.align		4
        /*0010*/ 	.word	0x00000000
	.align		4
        /*0014*/ 	.word	0xfffffffd
	.align		4
        /*0018*/ 	.word	0x00000000
	.align		4
        /*001c*/ 	.word	0xfffffffc


//--------------------- .text._Z8multiplyPiS_S_   --------------------------
	.section	.text._Z8multiplyPiS_S_,"ax",@progbits
	.align	128
        .global         _Z8multiplyPiS_S_
        .type           _Z8multiplyPiS_S_,@function
        .size           _Z8multiplyPiS_S_,(.L_x_9 - _Z8multiplyPiS_S_)
        .other          _Z8multiplyPiS_S_,@"STO_CUDA_ENTRY STV_DEFAULT"
_Z8multiplyPiS_S_:
.text._Z8multiplyPiS_S_:
[----:B------:R-:W-:Y:S01]  /*0000*/  LDC R1, c[0x0][0x37c] ;  /* 0x0000df00ff017b82 */ /* 0x000fe20000000800 */
[----:B------:R-:W0:Y:S07]  /*0010*/  S2R R0, SR_TID.X ;  /* 0x0000000000007919 */ /* 0x000e2e0000002100 */
[----:B------:R-:W1:Y:S01]  /*0020*/  LDC R5, c[0x0][0x360] ;  /* 0x0000d800ff057b82 */ /* 0x000e620000000800 */
[----:B------:R-:W2:Y:S01]  /*0030*/  LDCU.64 UR8, c[0x0][0x358] ;  /* 0x00006b00ff0877ac */ /* 0x000ea20008000a00 */
[----:B------:R-:W-:Y:S01]  /*0040*/  BSSY.RECONVERGENT B0, `(.L_x_0) ;  /* 0x0000050000007945 */ /* 0x000fe20003800200 */
[----:B------:R-:W3:Y:S01]  /*0050*/  S2R R3, SR_CTAID.X ;  /* 0x0000000000037919 */ /* 0x000ee20000002500 */
[----:B0-----:R-:W-:-:S13]  /*0060*/  ISETP.GT.U32.AND P0, PT, R0, 0x3e7, PT ;  /* 0x000003e70000780c */ /* 0x001fda0003f04070 */
[----:B--23--:R-:W-:Y:S05]  /*0070*/  @P0 BRA `(.L_x_1) ;  /* 0x0000000400300947 */ /* 0x00cfea0003800000 */
[----:B-1----:R-:W0:Y:S01]  /*0080*/  I2F.U32.RP R8, R5 ;  /* 0x0000000500087306 */ /* 0x002e220000209000 */
[----:B------:R-:W-:Y:S01]  /*0090*/  IADD3 R2, PT, PT, R0, R5, RZ ;  /* 0x0000000500027210 */ /* 0x000fe20007ffe0ff */
[----:B------:R-:W-:Y:S01]  /*00a0*/  BSSY.RECONVERGENT B1, `(.L_x_2) ;  /* 0x000002d000017945 */ /* 0x000fe20003800200 */
[----:B------:R-:W-:Y:S02]  /*00b0*/  ISETP.NE.U32.AND P2, PT, R5, RZ, PT ;  /* 0x000000ff0500720c */ /* 0x000fe40003f45070 */
[C---:B------:R-:W-:Y:S02]  /*00c0*/  ISETP.GE.U32.AND P0, PT, R2.reuse, 0x3e8, PT ;  /* 0x000003e80200780c */ /* 0x040fe40003f06070 */
[----:B------:R-:W-:Y:S01]  /*00d0*/  VIMNMX.U32 R9, PT, PT, R2, 0x3e8, !PT ;  /* 0x000003e802097848 */ /* 0x000fe20007fe0000 */
[----:B0-----:R-:W0:Y:S02]  /*00e0*/  MUFU.RCP R8, R8 ;  /* 0x0000000800087308 */ /* 0x001e240000001000 */
[----:B0-----:R-:W-:-:S06]  /*00f0*/  IADD3 R6, PT, PT, R8, 0xffffffe, RZ ;  /* 0x0ffffffe08067810 */ /* 0x001fcc0007ffe0ff */
[----:B------:R0:W1:Y:S02]  /*0100*/  F2I.FTZ.U32.TRUNC.NTZ R7, R6 ;  /* 0x0000000600077305 */ /* 0x000064000021f000 */
[----:B0-----:R-:W-:Y:S01]  /*0110*/  HFMA2 R6, -RZ, RZ, 0, 0 ;  /* 0x00000000ff067431 */ /* 0x001fe200000001ff */
[----:B-1----:R-:W-:-:S05]  /*0120*/  IADD3 R4, PT, PT, RZ, -R7, RZ ;  /* 0x80000007ff047210 */ /* 0x002fca0007ffe0ff */
[----:B------:R-:W-:Y:S01]  /*0130*/  IMAD R11, R4, R5, RZ ;  /* 0x00000005040b7224 */ /* 0x000fe200078e02ff */
[----:B------:R-:W-:-:S03]  /*0140*/  SEL R4, RZ, 0x1, P0 ;  /* 0x00000001ff047807 */ /* 0x000fc60000000000 */
[----:B------:R-:W-:Y:S01]  /*0150*/  IMAD.HI.U32 R7, R7, R11, R6 ;  /* 0x0000000b07077227 */ /* 0x000fe200078e0006 */
[----:B------:R-:W-:-:S05]  /*0160*/  IADD3 R2, PT, PT, R9, -R2, -R4 ;  /* 0x8000000209027210 */ /* 0x000fca0007ffe804 */
[----:B------:R-:W-:-:S05]  /*0170*/  IMAD.HI.U32 R7, R7, R2, RZ ;  /* 0x0000000207077227 */ /* 0x000fca00078e00ff */
[----:B------:R-:W-:-:S05]  /*0180*/  IADD3 R6, PT, PT, -R7, RZ, RZ ;  /* 0x000000ff07067210 */ /* 0x000fca0007ffe1ff */
[----:B------:R-:W-:-:S05]  /*0190*/  IMAD R2, R5, R6, R2 ;  /* 0x0000000605027224 */ /* 0x000fca00078e0202 */
[----:B------:R-:W-:-:S13]  /*01a0*/  ISETP.GE.U32.AND P0, PT, R2, R5, PT ;  /* 0x000000050200720c */ /* 0x000fda0003f06070 */
[-C--:B------:R-:W-:Y:S02]  /*01b0*/  @P0 IADD3 R2, PT, PT, R2, -R5.reuse, RZ ;  /* 0x8000000502020210 */ /* 0x080fe40007ffe0ff */
[----:B------:R-:W-:Y:S02]  /*01c0*/  @P0 IADD3 R7, PT, PT, R7, 0x1, RZ ;  /* 0x0000000107070810 */ /* 0x000fe40007ffe0ff */
[----:B------:R-:W-:-:S13]  /*01d0*/  ISETP.GE.U32.AND P1, PT, R2, R5, PT ;  /* 0x000000050200720c */ /* 0x000fda0003f26070 */
[----:B------:R-:W-:Y:S02]  /*01e0*/  @P1 IADD3 R7, PT, PT, R7, 0x1, RZ ;  /* 0x0000000107071810 */ /* 0x000fe40007ffe0ff */
[----:B------:R-:W-:-:S04]  /*01f0*/  @!P2 LOP3.LUT R7, RZ, R5, RZ, 0x33, !PT ;  /* 0x00000005ff07a212 */ /* 0x000fc800078e33ff */
[----:B------:R-:W-:-:S04]  /*0200*/  IADD3 R4, PT, PT, R4, R7, RZ ;  /* 0x0000000704047210 */ /* 0x000fc80007ffe0ff */
[C---:B------:R-:W-:Y:S02]  /*0210*/  LOP3.LUT R2, R4.reuse, 0x3, RZ, 0xc0, !PT ;  /* 0x0000000304027812 */ /* 0x040fe400078ec0ff */
[----:B------:R-:W-:Y:S02]  /*0220*/  ISETP.GE.U32.AND P1, PT, R4, 0x3, PT ;  /* 0x000000030400780c */ /* 0x000fe40003f26070 */
[----:B------:R-:W-:Y:S02]  /*0230*/  ISETP.NE.AND P0, PT, R2, 0x3, PT ;  /* 0x000000030200780c */ /* 0x000fe40003f05270 */
[----:B------:R-:W-:-:S11]  /*0240*/  MOV R2, R0 ;  /* 0x0000000000027202 */ /* 0x000fd60000000f00 */
[----:B------:R-:W-:Y:S05]  /*0250*/  @!P0 BRA `(.L_x_3) ;  /* 0x0000000000448947 */ /* 0x000fea0003800000 */
[----:B------:R-:W0:Y:S01]  /*0260*/  S2R R11, SR_CgaCtaId ;  /* 0x00000000000b7919 */ /* 0x000e220000008800 */
[----:B------:R-:W1:Y:S01]  /*0270*/  LDC.64 R6, c[0x0][0x380] ;  /* 0x0000e000ff067b82 */ /* 0x000e620000000a00 */
[----:B------:R-:W-:Y:S02]  /*0280*/  MOV R2, 0x400 ;  /* 0x0000040000027802 */ /* 0x000fe40000000f00 */
[----:B------:R-:W-:Y:S02]  /*0290*/  IADD3 R4, PT, PT, R4, 0x1, RZ ;  /* 0x0000000104047810 */ /* 0x000fe40007ffe0ff */
[----:B------:R-:W-:Y:S02]  /*02a0*/  MOV R10, RZ ;  /* 0x000000ff000a7202 */ /* 0x000fe40000000f00 */
[----:B------:R-:W-:Y:S02]  /*02b0*/  LOP3.LUT R15, R4, 0x3, RZ, 0xc0, !PT ;  /* 0x00000003040f7812 */ /* 0x000fe400078ec0ff */
[----:B0-----:R-:W-:-:S02]  /*02c0*/  LEA R11, R11, R2, 0x18 ;  /* 0x000000020b0b7211 */ /* 0x001fc400078ec0ff */
[----:B------:R-:W-:-:S07]  /*02d0*/  MOV R2, R0 ;  /* 0x0000000000027202 */ /* 0x000fce0000000f00 */
.L_x_4:
[----:B------:R-:W-:-:S04]  /*02e0*/  IMAD R9, R3, 0x3e8, R2 ;  /* 0x000003e803097824 */ /* 0x000fc800078e0202 */
[----:B01----:R-:W-:-:S06]  /*02f0*/  IMAD.WIDE.U32 R8, R9, 0x4, R6 ;  /* 0x0000000409087825 */ /* 0x003fcc00078e0006 */
[----:B------:R-:W2:Y:S01]  /*0300*/  LDG.E R8, desc[UR8][R8.64] ;  /* 0x0000000808087981 */ /* 0x000ea2000c1e1900 */
[----:B------:R-:W-:Y:S02]  /*0310*/  LEA R13, R2, R11, 0x2 ;  /* 0x0000000b020d7211 */ /* 0x000fe400078e10ff */
[----:B------:R-:W-:Y:S02]  /*0320*/  IADD3 R10, PT, PT, R10, 0x1, RZ ;  /* 0x000000010a0a7810 */ /* 0x000fe40007ffe0ff */
[----:B------:R-:W-:Y:S02]  /*0330*/  IADD3 R2, PT, PT, R5, R2, RZ ;  /* 0x0000000205027210 */ /* 0x000fe40007ffe0ff */
[----:B------:R-:W-:Y:S01]  /*0340*/  ISETP.NE.AND P0, PT, R10, R15, PT ;  /* 0x0000000f0a00720c */ /* 0x000fe20003f05270 */
[----:B--2---:R0:W-:-:S12]  /*0350*/  STS [R13], R8 ;  /* 0x000000080d007388 */ /* 0x0041d80000000800 */
[----:B------:R-:W-:Y:S05]  /*0360*/  @P0 BRA `(.L_x_4) ;  /* 0xfffffffc00dc0947 */ /* 0x000fea000383ffff */
.L_x_3:
[----:B------:R-:W-:Y:S05]  /*0370*/  BSYNC.RECONVERGENT B1 ;  /* 0x0000000000017941 */ /* 0x000fea0003800200 */
.L_x_2:
[----:B------:R-:W-:Y:S05]  /*0380*/  @!P1 BRA `(.L_x_1) ;  /* 0x00000000006c9947 */ /* 0x000fea0003800000 */
[----:B------:R-:W1:Y:S01]  /*0390*/  S2R R9, SR_CgaCtaId ;  /* 0x0000000000097919 */ /* 0x000e620000008800 */
[----:B------:R-:W2:Y:S01]  /*03a0*/  LDC.64 R6, c[0x0][0x380] ;  /* 0x0000e000ff067b82 */ /* 0x000ea20000000a00 */
[----:B------:R-:W-:-:S04]  /*03b0*/  MOV R4, 0x400 ;  /* 0x0000040000047802 */ /* 0x000fc80000000f00 */
[----:B-1----:R-:W-:-:S07]  /*03c0*/  LEA R19, R9, R4, 0x18 ;  /* 0x0000000409137211 */ /* 0x002fce00078ec0ff */
.L_x_5:
[----:B0-----:R-:W-:-:S05]  /*03d0*/  IMAD R14, R3, 0x3e8, R2 ;  /* 0x000003e8030e7824 */ /* 0x001fca00078e0202 */
[C---:B0-----:R-:W-:Y:S01]  /*03e0*/  IADD3 R8, PT, PT, R14.reuse, R5, RZ ;  /* 0x000000050e087210 */ /* 0x041fe20007ffe0ff */
[----:B--2---:R-:W-:-:S03]  /*03f0*/  IMAD.WIDE.U32 R14, R14, 0x4, R6 ;  /* 0x000000040e0e7825 */ /* 0x004fc600078e0006 */
[CC--:B------:R-:W-:Y:S01]  /*0400*/  IADD3 R10, PT, PT, R8.reuse, R5.reuse, RZ ;  /* 0x00000005080a7210 */ /* 0x0c0fe20007ffe0ff */
[--C-:B------:R-:W-:Y:S02]  /*0410*/  IMAD.WIDE.U32 R8, R8, 0x4, R6.reuse ;  /* 0x0000000408087825 */ /* 0x100fe400078e0006 */
[----:B------:R-:W2:Y:S01]  /*0420*/  LDG.E R14, desc[UR8][R14.64] ;  /* 0x000000080e0e7981 */ /* 0x000ea2000c1e1900 */
[C---:B------:R-:W-:Y:S01]  /*0430*/  IADD3 R13, PT, PT, R10.reuse, R5, RZ ;  /* 0x000000050a0d7210 */ /* 0x040fe20007ffe0ff */
[--C-:B------:R-:W-:Y:S02]  /*0440*/  IMAD.WIDE.U32 R10, R10, 0x4, R6.reuse ;  /* 0x000000040a0a7825 */ /* 0x100fe400078e0006 */
[----:B------:R-:W3:Y:S02]  /*0450*/  LDG.E R8, desc[UR8][R8.64] ;  /* 0x0000000808087981 */ /* 0x000ee4000c1e1900 */
[----:B------:R-:W-:Y:S02]  /*0460*/  IMAD.WIDE.U32 R12, R13, 0x4, R6 ;  /* 0x000000040d0c7825 */ /* 0x000fe400078e0006 */
[----:B------:R-:W4:Y:S04]  /*0470*/  LDG.E R10, desc[UR8][R10.64] ;  /* 0x000000080a0a7981 */ /* 0x000f28000c1e1900 */
[----:B------:R-:W5:Y:S01]  /*0480*/  LDG.E R12, desc[UR8][R12.64] ;  /* 0x000000080c0c7981 */ /* 0x000f62000c1e1900 */
[----:B------:R-:W-:-:S04]  /*0490*/  LEA R18, R2, R19, 0x2 ;  /* 0x0000001302127211 */ /* 0x000fc800078e10ff */
[----:B------:R-:W-:-:S04]  /*04a0*/  LEA R4, R5, R18, 0x2 ;  /* 0x0000001205047211 */ /* 0x000fc800078e10ff */
[----:B------:R-:W-:-:S04]  /*04b0*/  LEA R16, R5, R4, 0x2 ;  /* 0x0000000405107211 */ /* 0x000fc800078e10ff */
[C---:B------:R-:W-:Y:S02]  /*04c0*/  LEA R17, R5.reuse, R16, 0x2 ;  /* 0x0000001005117211 */ /* 0x040fe400078e10ff */
[----:B------:R-:W-:-:S04]  /*04d0*/  LEA R2, R5, R2, 0x2 ;  /* 0x0000000205027211 */ /* 0x000fc800078e10ff */
[----:B------:R-:W-:Y:S01]  /*04e0*/  ISETP.GE.U32.AND P0, PT, R2, 0x3e8, PT ;  /* 0x000003e80200780c */ /* 0x000fe20003f06070 */
[----:B--2---:R0:W-:Y:S04]  /*04f0*/  STS [R18], R14 ;  /* 0x0000000e12007388 */ /* 0x0041e80000000800 */
[----:B---3--:R0:W-:Y:S04]  /*0500*/  STS [R4], R8 ;  /* 0x0000000804007388 */ /* 0x0081e80000000800 */
[----:B----4-:R0:W-:Y:S04]  /*0510*/  STS [R16], R10 ;  /* 0x0000000a10007388 */ /* 0x0101e80000000800 */
[----:B-----5:R0:W-:Y:S01]  /*0520*/  STS [R17], R12 ;  /* 0x0000000c11007388 */ /* 0x0201e20000000800 */
[----:B------:R-:W-:Y:S05]  /*0530*/  @!P0 BRA `(.L_x_5) ;  /* 0xfffffffc00a48947 */ /* 0x000fea000383ffff */
.L_x_1:
[----:B------:R-:W-:Y:S05]  /*0540*/  BSYNC.RECONVERGENT B0 ;  /* 0x0000000000007941 */ /* 0x000fea0003800200 */
.L_x_0:
[----:B------:R-:W-:Y:S01]  /*0550*/  BAR.SYNC.DEFER_BLOCKING 0x0 ;  /* 0x0000000000007b1d */ /* 0x000fe20000010000 */
[----:B------:R-:W-:-:S13]  /*0560*/  ISETP.GT.U32.AND P0, PT, R0, 0x3e7, PT ;  /* 0x000003e70000780c */ /* 0x000fda0003f04070 */
[----:B------:R-:W-:Y:S05]  /*0570*/  @P0 EXIT ;  /* 0x000000000000094d */ /* 0x000fea0003800000 */
[----:B------:R-:W2:Y:S01]  /*0580*/  S2UR UR7, SR_CgaCtaId ;  /* 0x00000000000779c3 */ /* 0x000ea20000008800 */
[----:B------:R-:W3:Y:S01]  /*0590*/  LDCU.64 UR4, c[0x0][0x388] ;  /* 0x00007100ff0477ac */ /* 0x000ee20008000a00 */
[----:B------:R-:W-:Y:S01]  /*05a0*/  UMOV UR6, 0x400 ;  /* 0x0000040000067882 */ /* 0x000fe20000000000 */
[----:B---3--:R-:W-:-:S04]  /*05b0*/  UIADD3 UR4, UP0, UPT, UR4, 0x3e80, URZ ;  /* 0x00003e8004047890 */ /* 0x008fc8000ff1e0ff */
[----:B------:R-:W-:Y:S02]  /*05c0*/  UIADD3.X UR5, UPT, UPT, URZ, UR5, URZ, UP0, !UPT ;  /* 0x00000005ff057290 */ /* 0x000fe400087fe4ff */
[----:B--2---:R-:W-:-:S12]  /*05d0*/  ULEA UR6, UR7, UR6, 0x18 ;  /* 0x0000000607067291 */ /* 0x004fd8000f8ec0ff */
.L_x_7:
[----:B--2---:R-:W-:Y:S01]  /*05e0*/  MOV R6, UR4 ;  /* 0x0000000400067c02 */ /* 0x004fe20008000f00 */
[----:B------:R-:W-:Y:S01]  /*05f0*/  HFMA2 R9, -RZ, RZ, 0, 0 ;  /* 0x00000000ff097431 */ /* 0x000fe200000001ff */
[----:B------:R-:W-:Y:S02]  /*0600*/  MOV R7, UR5 ;  /* 0x0000000500077c02 */ /* 0x000fe40008000f00 */
[----:B------:R-:W-:Y:S01]  /*0610*/  MOV R2, 0x10 ;  /* 0x0000001000027802 */ /* 0x000fe20000000f00 */
[----:B------:R-:W-:-:S07]  /*0620*/  IMAD.WIDE.U32 R6, R0, 0x4, R6 ;  /* 0x0000000400067825 */ /* 0x000fce00078e0006 */
.L_x_6:
[----:B0-----:R-:W2:Y:S04]  /*0630*/  LDG.E R8, desc[UR8][R6.64+-0x3e80] ;  /* 0xffc1800806087981 */ /* 0x001ea8000c1e1900 */
[----:B------:R-:W3:Y:S04]  /*0640*/  LDG.E R10, desc[UR8][R6.64+-0x2ee0] ;  /* 0xffd12008060a7981 */ /* 0x000ee8000c1e1900 */
[----:B------:R-:W4:Y:S04]  /*0650*/  LDG.E R23, desc[UR8][R6.64+-0x1f40] ;  /* 0xffe0c00806177981 */ /* 0x000f28000c1e1900 */
[----:B------:R-:W5:Y:S04]  /*0660*/  LDG.E R18, desc[UR8][R6.64+-0xfa0] ;  /* 0xfff0600806127981 */ /* 0x000f68000c1e1900 */
[----:B------:R-:W5:Y:S04]  /*0670*/  LDG.E R19, desc[UR8][R6.64] ;  /* 0x0000000806137981 */ /* 0x000f68000c1e1900 */
[----:B------:R-:W5:Y:S04]  /*0680*/  LDG.E R16, desc[UR8][R6.64+0xfa0] ;  /* 0x000fa00806107981 */ /* 0x000f68000c1e1900 */
[----:B------:R-:W5:Y:S04]  /*0690*/  LDG.E R17, desc[UR8][R6.64+0x1f40] ;  /* 0x001f400806117981 */ /* 0x000f68000c1e1900 */
[----:B------:R-:W5:Y:S04]  /*06a0*/  LDG.E R4, desc[UR8][R6.64+0x2ee0] ;  /* 0x002ee00806047981 */ /* 0x000f68000c1e1900 */
[----:B------:R-:W5:Y:S04]  /*06b0*/  LDG.E R21, desc[UR8][R6.64+0x3e80] ;  /* 0x003e800806157981 */ /* 0x000f68000c1e1900 */
[----:B------:R-:W5:Y:S04]  /*06c0*/  LDG.E R28, desc[UR8][R6.64+0x4e20] ;  /* 0x004e2008061c7981 */ /* 0x000f68000c1e1900 */
[----:B------:R-:W5:Y:S04]  /*06d0*/  LDG.E R31, desc[UR8][R6.64+0x5dc0] ;  /* 0x005dc008061f7981 */ /* 0x000f68000c1e1900 */
[----:B------:R-:W2:Y:S04]  /*06e0*/  LDS.128 R12, [R2+UR6+-0x10] ;  /* 0xfffff006020c7984 */ /* 0x000ea80008000c00 */
        /* <DEDUP_REMOVED lines=9> */
[----:B------:R-:W5:Y:S01]  /*0780*/  LDG.E R34, desc[UR8][R6.64+0x222e0] ;  /* 0x0222e00806227981 */ /* 0x000f62000c1e1900 */
[----:B--2---:R-:W-:-:S04]  /*0790*/  IMAD R8, R12, R8, R9 ;  /* 0x000000080c087224 */ /* 0x004fc800078e0209 */
[----:B---3--:R-:W-:Y:S02]  /*07a0*/  IMAD R13, R10, R13, R8 ;  /* 0x0000000d0a0d7224 */ /* 0x008fe400078e0208 */
[----:B------:R-:W0:Y:S02]  /*07b0*/  LDS.128 R8, [R2+UR6] ;  /* 0x0000000602087984 */ /* 0x000e240008000c00 */
[----:B----4-:R-:W-:Y:S02]  /*07c0*/  IMAD R13, R23, R14, R13 ;  /* 0x0000000e170d7224 */ /* 0x010fe400078e020d */
[----:B------:R-:W2:Y:S02]  /*07d0*/  LDG.E R23, desc[UR8][R6.64+0xbb80] ;  /* 0x00bb800806177981 */ /* 0x000ea4000c1e1900 */
[----:B-----5:R-:W-:Y:S02]  /*07e0*/  IMAD R13, R18, R15, R13 ;  /* 0x0000000f120d7224 */ /* 0x020fe400078e020d */
[----:B------:R-:W3:Y:S02]  /*07f0*/  LDG.E R18, desc[UR8][R6.64+0xcb20] ;  /* 0x00cb200806127981 */ /* 0x000ee4000c1e1900 */
[----:B0-----:R-:W-:-:S02]  /*0800*/  IMAD R8, R8, R19, R13 ;  /* 0x0000001308087224 */ /* 0x001fc400078e020d */
[----:B------:R-:W0:Y:S02]  /*0810*/  LDS.128 R12, [R2+UR6+0x10] ;  /* 0x00001006020c7984 */ /* 0x000e240008000c00 */
[----:B------:R-:W-:Y:S02]  /*0820*/  IMAD R8, R16, R9, R8 ;  /* 0x0000000910087224 */ /* 0x000fe400078e0208 */
[----:B------:R-:W4:Y:S02]  /*0830*/  LDG.E R19, desc[UR8][R6.64+0x11940] ;  /* 0x0119400806137981 */ /* 0x000f24000c1e1900 */
[----:B------:R-:W-:Y:S02]  /*0840*/  IMAD R8, R17, R10, R8 ;  /* 0x0000000a11087224 */ /* 0x000fe400078e0208 */
[----:B------:R-:W5:Y:S02]  /*0850*/  LDG.E R17, desc[UR8][R6.64+0xfa00] ;  /* 0x00fa000806117981 */ /* 0x000f64000c1e1900 */
[----:B------:R-:W-:-:S02]  /*0860*/  IMAD R8, R4, R11, R8 ;  /* 0x0000000b04087224 */ /* 0x000fc400078e0208 */
[----:B------:R-:W4:Y:S04]  /*0870*/  LDG.E R4, desc[UR8][R6.64+0x109a0] ;  /* 0x0109a00806047981 */ /* 0x000f28000c1e1900 */
[----:B------:R-:W4:Y:S01]  /*0880*/  LDG.E R16, desc[UR8][R6.64+0x128e0] ;  /* 0x0128e00806107981 */ /* 0x000f22000c1e1900 */
[----:B0-----:R-:W-:-:S03]  /*0890*/  IMAD R8, R12, R21, R8 ;  /* 0x000000150c087224 */ /* 0x001fc600078e0208 */
[----:B------:R-:W4:Y:S01]  /*08a0*/  LDG.E R21, desc[UR8][R6.64+0x13880] ;  /* 0x0138800806157981 */ /* 0x000f22000c1e1900 */
[----:B------:R-:W-:-:S03]  /*08b0*/  IMAD R8, R28, R13, R8 ;  /* 0x0000000d1c087224 */ /* 0x000fc600078e0208 */
[----:B------:R-:W4:Y:S01]  /*08c0*/  LDG.E R28, desc[UR8][R6.64+0x1d4c0] ;  /* 0x01d4c008061c7981 */ /* 0x000f22000c1e1900 */
[----:B------:R-:W-:-:S03]  /*08d0*/  IMAD R14, R31, R14, R8 ;  /* 0x0000000e1f0e7224 */ /* 0x000fc600078e0208 */
[----:B------:R-:W0:Y:S01]  /*08e0*/  LDS.128 R8, [R2+UR6+0x20] ;  /* 0x0000200602087984 */ /* 0x000e220008000c00 */
[----:B------:R-:W-:-:S03]  /*08f0*/  IMAD R14, R26, R15, R14 ;  /* 0x0000000f1a0e7224 */ /* 0x000fc600078e020e */
[----:B------:R-:W4:Y:S04]  /*0900*/  LDG.E R26, desc[UR8][R6.64+0x1e460] ;  /* 0x01e46008061a7981 */ /* 0x000f28000c1e1900 */
[----:B------:R-:W4:Y:S01]  /*0910*/  LDG.E R31, desc[UR8][R6.64+0x1f400] ;  /* 0x01f40008061f7981 */ /* 0x000f22000c1e1900 */
[----:B0-----:R-:W-:-:S03]  /*0920*/  IMAD R8, R8, R29, R14 ;  /* 0x0000001d08087224 */ /* 0x001fc600078e020e */
[----:B------:R-:W2:Y:S01]  /*0930*/  LDS.128 R12, [R2+UR6+0x30] ;  /* 0x00003006020c7984 */ /* 0x000ea20008000c00 */
[----:B------:R-:W-:-:S03]  /*0940*/  IMAD R8, R24, R9, R8 ;  /* 0x0000000918087224 */ /* 0x000fc600078e0208 */
[----:B------:R-:W4:Y:S04]  /*0950*/  LDG.E R24, desc[UR8][R6.64+0x14820] ;  /* 0x0148200806187981 */ /* 0x000f28000c1e1900 */
[----:B------:R-:W4:Y:S01]  /*0960*/  LDG.E R29, desc[UR8][R6.64+0x157c0] ;  /* 0x0157c008061d7981 */ /* 0x000f22000c1e1900 */
[----:B------:R-:W-:-:S03]  /*0970*/  IMAD R8, R27, R10, R8 ;  /* 0x0000000a1b087224 */ /* 0x000fc600078e0208 */
[----:B------:R-:W4:Y:S01]  /*0980*/  LDG.E R27, desc[UR8][R6.64+0x17700] ;  /* 0x01770008061b7981 */ /* 0x000f22000c1e1900 */
[----:B------:R-:W-:-:S03]  /*0990*/  IMAD R8, R22, R11, R8 ;  /* 0x0000000b16087224 */ /* 0x000fc600078e0208 */
[----:B------:R-:W4:Y:S01]  /*09a0*/  LDG.E R22, desc[UR8][R6.64+0x16760] ;  /* 0x0167600806167981 */ /* 0x000f22000c1e1900 */
[----:B--2---:R-:W-:-:S03]  /*09b0*/  IMAD R12, R12, R23, R8 ;  /* 0x000000170c0c7224 */ /* 0x004fc600078e0208 */
[----:B------:R-:W5:Y:S01]  /*09c0*/  LDS.128 R8, [R2+UR6+0x40] ;  /* 0x0000400602087984 */ /* 0x000f620008000c00 */
[----:B---3--:R-:W-:-:S03]  /*09d0*/  IMAD R12, R18, R13, R12 ;  /* 0x0000000d120c7224 */ /* 0x008fc600078e020c */
[----:B------:R-:W2:Y:S01]  /*09e0*/  LDG.E R18, desc[UR8][R6.64+0x186a0] ;  /* 0x0186a00806127981 */ /* 0x000ea2000c1e1900 */
[----:B------:R-:W-:-:S03]  /*09f0*/  IMAD R12, R25, R14, R12 ;  /* 0x0000000e190c7224 */ /* 0x000fc600078e020c */
[----:B------:R-:W3:Y:S01]  /*0a00*/  LDG.E R23, desc[UR8][R6.64+0x19640] ;  /* 0x0196400806177981 */ /* 0x000ee2000c1e1900 */
[----:B------:R-:W-:-:S03]  /*0a10*/  IMAD R20, R20, R15, R12 ;  /* 0x0000000f14147224 */ /* 0x000fc600078e020c */
[----:B------:R-:W3:Y:S04]  /*0a20*/  LDG.E R25, desc[UR8][R6.64+0x1b580] ;  /* 0x01b5800806197981 */ /* 0x000ee8000c1e1900 */
[----:B------:R-:W0:Y:S01]  /*0a30*/  LDS.128 R12, [R2+UR6+0x50] ;  /* 0x00005006020c7984 */ /* 0x000e220008000c00 */
[----:B-----5:R-:W-:-:S03]  /*0a40*/  IMAD R8, R8, R17, R20 ;  /* 0x0000001108087224 */ /* 0x020fc600078e0214 */
[----:B------:R-:W5:Y:S01]  /*0a50*/  LDG.E R20, desc[UR8][R6.64+0x1a5e0] ;  /* 0x01a5e00806147981 */ /* 0x000f62000c1e1900 */
[----:B----4-:R-:W-:-:S03]  /*0a60*/  IMAD R8, R4, R9, R8 ;  /* 0x0000000904087224 */ /* 0x010fc600078e0208 */
[----:B------:R4:W5:Y:S01]  /*0a70*/  LDG.E R4, desc[UR8][R6.64+0x1c520] ;  /* 0x01c5200806047981 */ /* 0x000962000c1e1900 */
[----:B------:R-:W-:-:S04]  /*0a80*/  IMAD R8, R19, R10, R8 ;  /* 0x0000000a13087224 */ /* 0x000fc800078e0208 */
[----:B------:R-:W-:-:S04]  /*0a90*/  IMAD R8, R16, R11, R8 ;  /* 0x0000000b10087224 */ /* 0x000fc800078e0208 */
[----:B0-----:R-:W-:-:S04]  /*0aa0*/  IMAD R8, R12, R21, R8 ;  /* 0x000000150c087224 */ /* 0x001fc800078e0208 */
[----:B------:R-:W-:-:S04]  /*0ab0*/  IMAD R8, R24, R13, R8 ;  /* 0x0000000d18087224 */ /* 0x000fc800078e0208 */
[----:B------:R-:W-:Y:S02]  /*0ac0*/  IMAD R14, R29, R14, R8 ;  /* 0x0000000e1d0e7224 */ /* 0x000fe400078e0208 */
[----:B------:R-:W0:Y:S02]  /*0ad0*/  LDS.128 R8, [R2+UR6+0x60] ;  /* 0x0000600602087984 */ /* 0x000e240008000c00 */
[----:B------:R-:W-:-:S04]  /*0ae0*/  IMAD R14, R22, R15, R14 ;  /* 0x0000000f160e7224 */ /* 0x000fc800078e020e */
[----:B0-----:R-:W-:Y:S02]  /*0af0*/  IMAD R8, R8, R27, R14 ;  /* 0x0000001b08087224 */ /* 0x001fe400078e020e */
[----:B------:R-:W0:Y:S01]  /*0b00*/  LDS.128 R12, [R2+UR6+0x70] ;  /* 0x00007006020c7984 */ /* 0x000e220008000c00 */
[----:B----4-:R-:W-:-:S04]  /*0b10*/  IADD3 R6, P1, PT, R6, 0x27100, RZ ;  /* 0x0002710006067810 */ /* 0x010fc80007f3e0ff */
[----:B------:R-:W-:Y:S01]  /*0b20*/  IADD3.X R7, PT, PT, RZ, R7, RZ, P1, !PT ;  /* 0x00000007ff077210 */ /* 0x000fe20000ffe4ff */
[----:B--2---:R-:W-:Y:S02]  /*0b30*/  IMAD R8, R18, R9, R8 ;  /* 0x0000000912087224 */ /* 0x004fe400078e0208 */
[----:B------:R2:W4:Y:S02]  /*0b40*/  LDS.128 R16, [R2+UR6+0x80] ;  /* 0x0000800602107984 */ /* 0x0005240008000c00 */
[----:B---3--:R-:W-:Y:S01]  /*0b50*/  IMAD R8, R23, R10, R8 ;  /* 0x0000000a17087224 */ /* 0x008fe200078e0208 */
[----:B--2---:R-:W-:-:S04]  /*0b60*/  IADD3 R2, PT, PT, R2, 0xa0, RZ ;  /* 0x000000a002027810 */ /* 0x004fc80007ffe0ff */
[----:B------:R-:W-:Y:S01]  /*0b70*/  ISETP.NE.AND P0, PT, R2, 0xfb0, PT ;  /* 0x00000fb00200780c */ /* 0x000fe20003f05270 */
[----:B-----5:R-:W-:-:S04]  /*0b80*/  IMAD R8, R20, R11, R8 ;  /* 0x0000000b14087224 */ /* 0x020fc800078e0208 */
[----:B0-----:R-:W-:-:S04]  /*0b90*/  IMAD R12, R12, R25, R8 ;  /* 0x000000190c0c7224 */ /* 0x001fc800078e0208 */
[----:B------:R-:W-:-:S04]  /*0ba0*/  IMAD R13, R4, R13, R12 ;  /* 0x0000000d040d7224 */ /* 0x000fc800078e020c */
[----:B------:R-:W-:-:S04]  /*0bb0*/  IMAD R13, R28, R14, R13 ;  /* 0x0000000e1c0d7224 */ /* 0x000fc800078e020d */
[----:B------:R-:W-:-:S04]  /*0bc0*/  IMAD R13, R26, R15, R13 ;  /* 0x0000000f1a0d7224 */ /* 0x000fc800078e020d */
[----:B----4-:R-:W-:-:S04]  /*0bd0*/  IMAD R13, R16, R31, R13 ;  /* 0x0000001f100d7224 */ /* 0x010fc800078e020d */
[----:B------:R-:W-:-:S04]  /*0be0*/  IMAD R13, R32, R17, R13 ;  /* 0x00000011200d7224 */ /* 0x000fc800078e020d */
[----:B------:R-:W-:-:S04]  /*0bf0*/  IMAD R13, R30, R18, R13 ;  /* 0x000000121e0d7224 */ /* 0x000fc800078e020d */
[----:B------:R-:W-:Y:S01]  /*0c00*/  IMAD R9, R34, R19, R13 ;  /* 0x0000001322097224 */ /* 0x000fe200078e020d */
[----:B------:R-:W-:Y:S06]  /*0c10*/  @P0 BRA `(.L_x_6) ;  /* 0xfffffff800840947 */ /* 0x000fec000383ffff */
[----:B------:R-:W0:Y:S01]  /*0c20*/  LDC.64 R6, c[0x0][0x390] ;  /* 0x0000e400ff067b82 */ /* 0x000e220000000a00 */
[----:B------:R-:W-:Y:S01]  /*0c30*/  IMAD R11, R3, 0x3e8, R0 ;  /* 0x000003e8030b7824 */ /* 0x000fe200078e0200 */
[----:B-1----:R-:W-:-:S04]  /*0c40*/  IADD3 R0, PT, PT, R5, R0, RZ ;  /* 0x0000000005007210 */ /* 0x002fc80007ffe0ff */
[----:B------:R-:W-:Y:S01]  /*0c50*/  ISETP.GE.U32.AND P0, PT, R0, 0x3e8, PT ;  /* 0x000003e80000780c */ /* 0x000fe20003f06070 */
[----:B0-----:R-:W-:-:S05]  /*0c60*/  IMAD.WIDE.U32 R6, R11, 0x4, R6 ;  /* 0x000000040b067825 */ /* 0x001fca00078e0006 */
[----:B------:R2:W-:Y:S07]  /*0c70*/  STG.E desc[UR8][R6.64], R9 ;  /* 0x0000000906007986 */ /* 0x0005ee000c101908 */
[----:B------:R-:W-:Y:S05]  /*0c80*/  @!P0 BRA `(.L_x_7) ;  /* 0xfffffff800548947 */ /* 0x000fea000383ffff */
[----:B------:R-:W-:Y:S05]  /*0c90*/  EXIT ;  /* 0x000000000000794d */ /* 0x000fea0003800000 */
.L_x_8:
[----:B------:R-:W-:-:S00]  /*0ca0*/  BRA `(.L_x_8) ;  /* 0xfffffffc00fc7947 */ /* 0x000fc0000383ffff */
[----:B------:R-:W-:-:S00]  /*0cb0*/  NOP ;  /* 0x0000000000007918 */ /* 0x000fc00000000000 */
        /* <DEDUP_REMOVED lines=12> */
.L_x_9:


//--------------------- .nv.shared._Z8multiplyPiS_S_ --------------------------
	.section	.nv.shared._Z8multiplyPiS_S_,"aw",@nobits
	.sectionflags	@""
	.align	4
.nv.shared._Z8multiplyPiS_S_:
	.zero		5024


//--------------------- .nv.shared.reserved.0     --------------------------
	.section	.nv.shared.reserved.0,"aw",@nobits
	.weak		__nv_reservedSMEM_offset_0_alias
	.size		__nv_reservedSMEM_offset_0_alias, 0, 64
	.other		__nv_reservedSMEM_offset_0_alias,@"STO_CUDA_RESERVED_SHARED STV_DEFAULT"
__nv_reservedSMEM_offset_0_alias:
	.zero		0
	.zero		64


//--------------------- .nv.constant0._Z8multiplyPiS_S_ --------------------------
	.section	.nv.constant0._Z8multiplyPiS_S_,"a",@progbits
	.sectionflags	@""
	.align	4
.nv.constant0._Z8multiplyPiS_S_:
	.zero		920


//--------------------- SYMBOLS --------------------------

	.type		.nv.reservedSmem.offset0,@object
	.size		.nv.reservedSmem.offset0,0x4
	.type		.nv.reservedSmem.cap,@object
	.size		.nv.reservedSmem.cap,0x4
